//
// Generated by NVIDIA NVVM Compiler
//
// Compiler Build ID: CL-36424714
// Cuda compilation tools, release 13.0, V13.0.88
// Based on NVVM 20.0.0
//

.version 9.0
.target sm_100
.address_size 64

	// .globl	_Z13computeKernelPKfPfii

.visible .entry _Z13computeKernelPKfPfii(
	.param .u64 .ptr .align 1 _Z13computeKernelPKfPfii_param_0,
	.param .u64 .ptr .align 1 _Z13computeKernelPKfPfii_param_1,
	.param .u32 _Z13computeKernelPKfPfii_param_2,
	.param .u32 _Z13computeKernelPKfPfii_param_3
)
{
	.reg .pred 	%p<2>;
	.reg .b32 	%r<11>;
	.reg .b32 	%f<6>;
	.reg .b64 	%rd<8>;

	ld.param.u64 	%rd1, [_Z13computeKernelPKfPfii_param_0];
	ld.param.u64 	%rd2, [_Z13computeKernelPKfPfii_param_1];
	ld.param.u32 	%r2, [_Z13computeKernelPKfPfii_param_2];
	ld.param.u32 	%r3, [_Z13computeKernelPKfPfii_param_3];
	mov.u32 	%r4, %ctaid.x;
	mov.u32 	%r5, %ntid.x;
	mov.u32 	%r6, %tid.x;
	mad.lo.s32 	%r1, %r4, %r5, %r6;
	mul.lo.s32 	%r7, %r3, %r2;
	setp.ge.s32 	%p1, %r1, %r7;
	@%p1 bra 	$L__BB0_2;
	cvta.to.global.u64 	%rd3, %rd1;
	cvta.to.global.u64 	%rd4, %rd2;
	div.s32 	%r8, %r1, %r2;
	mul.lo.s32 	%r9, %r8, %r2;
	sub.s32 	%r10, %r1, %r9;
	mul.wide.s32 	%rd5, %r1, 4;
	add.s64 	%rd6, %rd3, %rd5;
	ld.global.f32 	%f1, [%rd6];
	cvt.rn.f32.s32 	%f2, %r10;
	add.f32 	%f3, %f1, %f2;
	cvt.rn.f32.s32 	%f4, %r8;
	add.f32 	%f5, %f3, %f4;
	add.s64 	%rd7, %rd4, %rd5;
	st.global.f32 	[%rd7], %f5;
$L__BB0_2:
	ret;

}


// ===== COMPILED SASS (sm_100) =====

	.target	sm_100

	.elftype	@"ET_EXEC"


//--------------------- .note.nv.tkinfo           --------------------------
	.section	.note.nv.tkinfo,"",@"SHT_NOTE"
	.sectionflags	@"SHF_NOTE_NV_TKINFO"
	.tkinfo
        /*0018*/ 	.word	0x00000002
        /*0030*/ 	.string	""
        /*0030*/ 	.string	"ptxas"
        /*0030*/ 	.string	"Cuda compilation tools, release 13.0, V13.0.88"
        /*0030*/ 	.string	"Build cuda_13.0.r13.0/compiler.36424714_0"
        /*0030*/ 	.string	"-arch sm_100 -m 64 "



//--------------------- .note.nv.cuinfo           --------------------------
	.section	.note.nv.cuinfo,"",@"SHT_NOTE"
	.sectionflags	@"SHF_NOTE_NV_CUINFO"
        /*0018*/ 	.short	0x0002
        /*001a*/ 	.short	0x0064
        /*001c*/ 	.short	0x0082
	.zero		2


//--------------------- .nv.info                  --------------------------
	.section	.nv.info,"",@"SHT_CUDA_INFO"
	.align	4


	//----- nvinfo : EIATTR_REGCOUNT
	.align		4
        /*0000*/ 	.byte	0x04, 0x2f
        /*0002*/ 	.short	(.L_1 - .L_0)
	.align		4
.L_0:
        /*0004*/ 	.word	index@(_Z13computeKernelPKfPfii)
        /*0008*/ 	.word	0x00000010


	//----- nvinfo : EIATTR_FRAME_SIZE
	.align		4
.L_1:
        /*000c*/ 	.byte	0x04, 0x11
        /*000e*/ 	.short	(.L_3 - .L_2)
	.align		4
.L_2:
        /*0010*/ 	.word	index@(_Z13computeKernelPKfPfii)
        /*0014*/ 	.word	0x00000000


	//----- nvinfo : EIATTR_MIN_STACK_SIZE
	.align		4
.L_3:
        /*0018*/ 	.byte	0x04, 0x12
        /*001a*/ 	.short	(.L_5 - .L_4)
	.align		4
.L_4:
        /*001c*/ 	.word	index@(_Z13computeKernelPKfPfii)
        /*0020*/ 	.word	0x00000000
.L_5:


//--------------------- .nv.compat                --------------------------
	.section	.nv.compat,"",@"SHT_CUDA_COMPAT_INFO"
	.align	4
        /*0000*/ 	.byte	0x02, 0x09, 0x00, 0x00, 0x02, 0x02, 0x01, 0x00, 0x02, 0x05, 0x05, 0x00, 0x03, 0x07, 0x01, 0x01
        /*0010*/ 	.byte	0x02, 0x03, 0x00, 0x00, 0x02, 0x06, 0x01, 0x00, 0x04, 0x0b, 0x08, 0x00, 0x09, 0x00, 0x00, 0x00
        /*0020*/ 	.byte	0x00, 0x00, 0x00, 0x00


//--------------------- .nv.info._Z13computeKernelPKfPfii --------------------------
	.section	.nv.info._Z13computeKernelPKfPfii,"",@"SHT_CUDA_INFO"
	.sectionflags	@""
	.align	4


	//----- nvinfo : EIATTR_CUDA_API_VERSION
	.align		4
        /*0000*/ 	.byte	0x04, 0x37
        /*0002*/ 	.short	(.L_7 - .L_6)
.L_6:
        /*0004*/ 	.word	0x00000082


	//----- nvinfo : EIATTR_KPARAM_INFO
	.align		4
.L_7:
        /*0008*/ 	.byte	0x04, 0x17
        /*000a*/ 	.short	(.L_9 - .L_8)
.L_8:
        /*000c*/ 	.word	0x00000000
        /*0010*/ 	.short	0x0003
        /*0012*/ 	.short	0x0014
        /*0014*/ 	.byte	0x00, 0xf0, 0x11, 0x00


	//----- nvinfo : EIATTR_KPARAM_INFO
	.align		4
.L_9:
        /*0018*/ 	.byte	0x04, 0x17
        /*001a*/ 	.short	(.L_11 - .L_10)
.L_10:
        /*001c*/ 	.word	0x00000000
        /*0020*/ 	.short	0x0002
        /*0022*/ 	.short	0x0010
        /*0024*/ 	.byte	0x00, 0xf0, 0x11, 0x00


	//----- nvinfo : EIATTR_KPARAM_INFO
	.align		4
.L_11:
        /*0028*/ 	.byte	0x04, 0x17
        /*002a*/ 	.short	(.L_13 - .L_12)
.L_12:
        /*002c*/ 	.word	0x00000000
        /*0030*/ 	.short	0x0001
        /*0032*/ 	.short	0x0008
        /*0034*/ 	.byte	0x00, 0xf5, 0x21, 0x00


	//----- nvinfo : EIATTR_KPARAM_INFO
	.align		4
.L_13:
        /*0038*/ 	.byte	0x04, 0x17
        /*003a*/ 	.short	(.L_15 - .L_14)
.L_14:
        /*003c*/ 	.word	0x00000000
        /*0040*/ 	.short	0x0000
        /*0042*/ 	.short	0x0000
        /*0044*/ 	.byte	0x00, 0xf5, 0x21, 0x00


	//----- nvinfo : EIATTR_SPARSE_MMA_MASK
	.align		4
.L_15:
        /*0048*/ 	.byte	0x03, 0x50
        /*004a*/ 	.short	0x0000


	//----- nvinfo : EIATTR_MAXREG_COUNT
	.align		4
        /*004c*/ 	.byte	0x03, 0x1b
        /*004e*/ 	.short	0x00ff


	//----- nvinfo : EIATTR_MERCURY_ISA_VERSION
	.align		4
        /*0050*/ 	.byte	0x03, 0x5f
        /*0052*/ 	.short	0x0101


	//----- nvinfo : EIATTR_VRC_CTA_INIT_COUNT
	.align		4
        /*0054*/ 	.byte	0x02, 0x4a
	.zero		1
	.zero		1


	//----- nvinfo : EIATTR_EXIT_INSTR_OFFSETS
	.align		4
        /*0058*/ 	.byte	0x04, 0x1c
        /*005a*/ 	.short	(.L_17 - .L_16)


	//   ....[0]....
.L_16:
        /*005c*/ 	.word	0x00000080


	//   ....[1]....
        /*0060*/ 	.word	0x000002d0


	//----- nvinfo : EIATTR_CBANK_PARAM_SIZE
	.align		4
.L_17:
        /*0064*/ 	.byte	0x03, 0x19
        /*0066*/ 	.short	0x0018


	//----- nvinfo : EIATTR_PARAM_CBANK
	.align		4
        /*0068*/ 	.byte	0x04, 0x0a
        /*006a*/ 	.short	(.L_19 - .L_18)
	.align		4
.L_18:
        /*006c*/ 	.word	index@(.nv.constant0._Z13computeKernelPKfPfii)
        /*0070*/ 	.short	0x0380
        /*0072*/ 	.short	0x0018


	//----- nvinfo : EIATTR_SW_WAR
	.align		4
.L_19:
        /*0074*/ 	.byte	0x04, 0x36
        /*0076*/ 	.short	(.L_21 - .L_20)
.L_20:
        /*0078*/ 	.word	0x00000008
.L_21:


//--------------------- .nv.callgraph             --------------------------
	.section	.nv.callgraph,"",@"SHT_CUDA_CALLGRAPH"
	.align	4
	.sectionentsize	8
	.align		4
        /*0000*/ 	.word	0x00000000
	.align		4
        /*0004*/ 	.word	0xffffffff
	.align		4
        /*0008*/ 	.word	0x00000000
	.align		4
        /*000c*/ 	.word	0xfffffffe
	.align		4
        /*0010*/ 	.word	0x00000000
	.align		4
        /*0014*/ 	.word	0xfffffffd
	.align		4
        /*0018*/ 	.word	0x00000000
	.align		4
        /*001c*/ 	.word	0xfffffffc


//--------------------- .text._Z13computeKernelPKfPfii --------------------------
	.section	.text._Z13computeKernelPKfPfii,"ax",@progbits
	.align	128
        .global         _Z13computeKernelPKfPfii
        .type           _Z13computeKernelPKfPfii,@function
        .size           _Z13computeKernelPKfPfii,(.L_x_1 - _Z13computeKernelPKfPfii)
        .other          _Z13computeKernelPKfPfii,@"STO_CUDA_ENTRY STV_DEFAULT"
_Z13computeKernelPKfPfii:
.text._Z13computeKernelPKfPfii:
[----:B------:R-:W-:Y:S01]  /*0000*/  LDC R1, c[0x0][0x37c] ;  /* 0x0000df00ff017b82 */ /* 0x000fe20000000800 */
[----:B------:R-:W0:Y:S07]  /*0010*/  S2R R0, SR_TID.X ;  /* 0x0000000000007919 */ /* 0x000e2e0000002100 */
[----:B------:R-:W0:Y:S08]  /*0020*/  S2UR UR4, SR_CTAID.X ;  /* 0x00000000000479c3 */ /* 0x000e300000002500 */
[----:B------:R-:W0:Y:S08]  /*0030*/  LDC R5, c[0x0][0x360] ;  /* 0x0000d800ff057b82 */ /* 0x000e300000000800 */
[----:B------:R-:W1:Y:S01]  /*0040*/  LDC.64 R2, c[0x0][0x390] ;  /* 0x0000e400ff027b82 */ /* 0x000e620000000a00 */
[----:B0-----:R-:W-:-:S02]  /*0050*/  IMAD R5, R5, UR4, R0 ;  /* 0x0000000405057c24 */ /* 0x001fc4000f8e0200 */
[----:B-1----:R-:W-:-:S05]  /*0060*/  IMAD R0, R3, R2, RZ ;  /* 0x0000000203007224 */ /* 0x002fca00078e02ff */
[----:B------:R-:W-:-:S13]  /*0070*/  ISETP.GE.AND P0, PT, R5, R0, PT ;  /* 0x000000000500720c */ /* 0x000fda0003f06270 */
[----:B------:R-:W-:Y:S05]  /*0080*/  @P0 EXIT ;  /* 0x000000000000094d */ /* 0x000fea0003800000 */
[----:B------:R-:W0:Y:S01]  /*0090*/  LDC.64 R6, c[0x0][0x380] ;  /* 0x0000e000ff067b82 */ /* 0x000e220000000a00 */
[----:B------:R-:W1:Y:S01]  /*00a0*/  LDCU.64 UR4, c[0x0][0x358] ;  /* 0x00006b00ff0477ac */ /* 0x000e620008000a00 */
[----:B0-----:R-:W-:-:S05]  /*00b0*/  IMAD.WIDE R6, R5, 0x4, R6 ;  /* 0x0000000405067825 */ /* 0x001fca00078e0206 */
[----:B-1----:R0:W2:Y:S01]  /*00c0*/  LDG.E R3, desc[UR4][R6.64] ;  /* 0x0000000406037981 */ /* 0x0020a2000c1e1900 */
[----:B------:R-:W-:-:S04]  /*00d0*/  IABS R11, R2 ;  /* 0x00000002000b7213 */ /* 0x000fc80000000000 */
[----:B------:R-:W1:Y:S01]  /*00e0*/  I2F.RP R0, R11 ;  /* 0x0000000b00007306 */ /* 0x000e620000209400 */
[----:B0-----:R-:W0:Y:S07]  /*00f0*/  LDC.64 R6, c[0x0][0x388] ;  /* 0x0000e200ff067b82 */ /* 0x001e2e0000000a00 */
[----:B-1----:R-:W1:Y:S02]  /*0100*/  MUFU.RCP R0, R0 ;  /* 0x0000000000007308 */ /* 0x002e640000001000 */
[----:B-1----:R-:W-:-:S06]  /*0110*/  IADD3 R8, PT, PT, R0, 0xffffffe, RZ ;  /* 0x0ffffffe00087810 */ /* 0x002fcc0007ffe0ff */
[----:B------:R1:W3:Y:S02]  /*0120*/  F2I.FTZ.U32.TRUNC.NTZ R9, R8 ;  /* 0x0000000800097305 */ /* 0x0002e4000021f000 */
[----:B-1----:R-:W-:Y:S01]  /*0130*/  IMAD.MOV.U32 R8, RZ, RZ, RZ ;  /* 0x000000ffff087224 */ /* 0x002fe200078e00ff */
[----:B---3--:R-:W-:-:S05]  /*0140*/  IADD3 R4, PT, PT, RZ, -R9, RZ ;  /* 0x80000009ff047210 */ /* 0x008fca0007ffe0ff */
[----:B------:R-:W-:Y:S01]  /*0150*/  IMAD R13, R4, R11, RZ ;  /* 0x0000000b040d7224 */ /* 0x000fe200078e02ff */
[----:B------:R-:W-:-:S03]  /*0160*/  IABS R4, R5 ;  /* 0x0000000500047213 */ /* 0x000fc60000000000 */
[----:B------:R-:W-:-:S06]  /*0170*/  IMAD.HI.U32 R9, R9, R13, R8 ;  /* 0x0000000d09097227 */ /* 0x000fcc00078e0008 */
[----:B------:R-:W-:-:S05]  /*0180*/  IMAD.HI.U32 R9, R9, R4, RZ ;  /* 0x0000000409097227 */ /* 0x000fca00078e00ff */
[----:B------:R-:W-:-:S05]  /*0190*/  IADD3 R0, PT, PT, -R9, RZ, RZ ;  /* 0x000000ff09007210 */ /* 0x000fca0007ffe1ff */
[----:B------:R-:W-:-:S05]  /*01a0*/  IMAD R0, R11, R0, R4 ;  /* 0x000000000b007224 */ /* 0x000fca00078e0204 */
[----:B------:R-:W-:-:S13]  /*01b0*/  ISETP.GT.U32.AND P2, PT, R11, R0, PT ;  /* 0x000000000b00720c */ /* 0x000fda0003f44070 */
[----:B------:R-:W-:Y:S01]  /*01c0*/  @!P2 IMAD.IADD R0, R0, 0x1, -R11 ;  /* 0x000000010000a824 */ /* 0x000fe200078e0a0b */
[----:B------:R-:W-:Y:S02]  /*01d0*/  @!P2 IADD3 R9, PT, PT, R9, 0x1, RZ ;  /* 0x000000010909a810 */ /* 0x000fe40007ffe0ff */
[----:B------:R-:W-:Y:S02]  /*01e0*/  ISETP.NE.AND P2, PT, R2, RZ, PT ;  /* 0x000000ff0200720c */ /* 0x000fe40003f45270 */
[----:B------:R-:W-:Y:S02]  /*01f0*/  ISETP.GE.U32.AND P0, PT, R0, R11, PT ;  /* 0x0000000b0000720c */ /* 0x000fe40003f06070 */
[----:B------:R-:W-:-:S04]  /*0200*/  LOP3.LUT R0, R5, R2, RZ, 0x3c, !PT ;  /* 0x0000000205007212 */ /* 0x000fc800078e3cff */
[----:B------:R-:W-:-:S07]  /*0210*/  ISETP.GE.AND P1, PT, R0, RZ, PT ;  /* 0x000000ff0000720c */ /* 0x000fce0003f26270 */
[----:B------:R-:W-:-:S06]  /*0220*/  @P0 VIADD R9, R9, 0x1 ;  /* 0x0000000109090836 */ /* 0x000fcc0000000000 */
[----:B------:R-:W-:Y:S02]  /*0230*/  @!P1 IADD3 R9, PT, PT, -R9, RZ, RZ ;  /* 0x000000ff09099210 */ /* 0x000fe40007ffe1ff */
[----:B------:R-:W-:-:S05]  /*0240*/  @!P2 LOP3.LUT R9, RZ, R2, RZ, 0x33, !PT ;  /* 0x00000002ff09a212 */ /* 0x000fca00078e33ff */
[----:B------:R-:W-:Y:S01]  /*0250*/  IMAD.MOV R0, RZ, RZ, -R9 ;  /* 0x000000ffff007224 */ /* 0x000fe200078e0a09 */
[----:B------:R-:W-:-:S03]  /*0260*/  I2FP.F32.S32 R9, R9 ;  /* 0x0000000900097245 */ /* 0x000fc60000201400 */
[----:B------:R-:W-:-:S05]  /*0270*/  IMAD R2, R2, R0, R5 ;  /* 0x0000000002027224 */ /* 0x000fca00078e0205 */
[----:B------:R-:W-:-:S05]  /*0280*/  I2FP.F32.S32 R2, R2 ;  /* 0x0000000200027245 */ /* 0x000fca0000201400 */
[----:B--2---:R-:W-:Y:S01]  /*0290*/  FADD R0, R3, R2 ;  /* 0x0000000203007221 */ /* 0x004fe20000000000 */
[----:B0-----:R-:W-:-:S04]  /*02a0*/  IMAD.WIDE R2, R5, 0x4, R6 ;  /* 0x0000000405027825 */ /* 0x001fc800078e0206 */
[----:B------:R-:W-:-:S05]  /*02b0*/  FADD R9, R0, R9 ;  /* 0x0000000900097221 */ /* 0x000fca0000000000 */
[----:B------:R-:W-:Y:S01]  /*02c0*/  STG.E desc[UR4][R2.64], R9 ;  /* 0x0000000902007986 */ /* 0x000fe2000c101904 */
[----:B------:R-:W-:Y:S05]  /*02d0*/  EXIT ;  /* 0x000000000000794d */ /* 0x000fea0003800000 */
.L_x_0:
[----:B------:R-:W-:-:S00]  /*02e0*/  BRA `(.L_x_0) ;  /* 0xfffffffc00fc7947 */ /* 0x000fc0000383ffff */
[----:B------:R-:W-:-:S00]  /*02f0*/  NOP ;  /* 0x0000000000007918 */ /* 0x000fc00000000000 */
        /* <DEDUP_REMOVED lines=8> */
.L_x_1:


//--------------------- .nv.shared.reserved.0     --------------------------
	.section	.nv.shared.reserved.0,"aw",@nobits
	.weak		__nv_reservedSMEM_offset_0_alias
	.size		__nv_reservedSMEM_offset_0_alias, 0, 64
	.other		__nv_reservedSMEM_offset_0_alias,@"STO_CUDA_RESERVED_SHARED STV_DEFAULT"
__nv_reservedSMEM_offset_0_alias:
	.zero		0
	.zero		64


//--------------------- .nv.constant0._Z13computeKernelPKfPfii --------------------------
	.section	.nv.constant0._Z13computeKernelPKfPfii,"a",@progbits
	.sectionflags	@""
	.align	4
.nv.constant0._Z13computeKernelPKfPfii:
	.zero		920


//--------------------- SYMBOLS --------------------------

	.type		.nv.reservedSmem.offset0,@object
	.size		.nv.reservedSmem.offset0,0x4
